	.headerflags	@"EF_CUDA_TEXMODE_UNIFIED EF_CUDA_64BIT_ADDRESS EF_CUDA_ACCELERATORS EF_CUDA_SM90 EF_CUDA_VIRTUAL_SM(EF_CUDA_SM90)"
	.elftype	@"ET_EXEC"


//--------------------- .nv.info                  --------------------------
	.section	.nv.info,"",@"SHT_CUDA_INFO"
	.align	4


	//----- nvinfo : EIATTR_REGCOUNT
	.align		4
        /*0000*/ 	.byte	0x04, 0x2f
        /*0002*/ 	.short	(.L_1 - .L_0)
	.align		4
.L_0:
        /*0004*/ 	.word	index@(triton_poi_fused__unsafe_index_add_31)
        /*0008*/ 	.word	0x0000001e


	//----- nvinfo : EIATTR_MIN_STACK_SIZE
	.align		4
.L_1:
        /*000c*/ 	.byte	0x04, 0x12
        /*000e*/ 	.short	(.L_3 - .L_2)
	.align		4
.L_2:
        /*0010*/ 	.word	index@(triton_poi_fused__unsafe_index_add_31)
        /*0014*/ 	.word	0x00000000


	//----- nvinfo : EIATTR_FRAME_SIZE
	.align		4
.L_3:
        /*0018*/ 	.byte	0x04, 0x11
        /*001a*/ 	.short	(.L_5 - .L_4)
	.align		4
.L_4:
        /*001c*/ 	.word	index@(triton_poi_fused__unsafe_index_add_31)
        /*0020*/ 	.word	0x00000000


	//----- nvinfo : EIATTR_MIN_STACK_SIZE
	.align		4
.L_5:
        /*0024*/ 	.byte	0x04, 0x12
        /*0026*/ 	.short	(.L_7 - .L_6)
	.align		4
.L_6:
        /*0028*/ 	.word	index@(triton_poi_fused__unsafe_index_add_31)
        /*002c*/ 	.word	0x00000000
.L_7:


//--------------------- .nv.info.triton_poi_fused__unsafe_index_add_31 --------------------------
	.section	.nv.info.triton_poi_fused__unsafe_index_add_31,"",@"SHT_CUDA_INFO"
	.sectionflags	@""
	.align	4


	//----- nvinfo : EIATTR_CUDA_API_VERSION
	.align		4
        /*0000*/ 	.byte	0x04, 0x37
        /*0002*/ 	.short	(.L_9 - .L_8)
.L_8:
        /*0004*/ 	.word	0x0000007c


	//----- nvinfo : EIATTR_KPARAM_INFO
	.align		4
.L_9:
        /*0008*/ 	.byte	0x04, 0x17
        /*000a*/ 	.short	(.L_11 - .L_10)
.L_10:
        /*000c*/ 	.word	0x00000000
        /*0010*/ 	.short	0x0004
        /*0012*/ 	.short	0x0020
        /*0014*/ 	.byte	0x00, 0xf0, 0x11, 0x00


	//----- nvinfo : EIATTR_KPARAM_INFO
	.align		4
.L_11:
        /*0018*/ 	.byte	0x04, 0x17
        /*001a*/ 	.short	(.L_13 - .L_12)
.L_12:
        /*001c*/ 	.word	0x00000000
        /*0020*/ 	.short	0x0003
        /*0022*/ 	.short	0x0018
        /*0024*/ 	.byte	0x00, 0xf4, 0x21, 0x00


	//----- nvinfo : EIATTR_KPARAM_INFO
	.align		4
.L_13:
        /*0028*/ 	.byte	0x04, 0x17
        /*002a*/ 	.short	(.L_15 - .L_14)
.L_14:
        /*002c*/ 	.word	0x00000000
        /*0030*/ 	.short	0x0002
        /*0032*/ 	.short	0x0010
        /*0034*/ 	.byte	0x00, 0xf4, 0x21, 0x00


	//----- nvinfo : EIATTR_KPARAM_INFO
	.align		4
.L_15:
        /*0038*/ 	.byte	0x04, 0x17
        /*003a*/ 	.short	(.L_17 - .L_16)
.L_16:
        /*003c*/ 	.word	0x00000000
        /*0040*/ 	.short	0x0001
        /*0042*/ 	.short	0x0008
        /*0044*/ 	.byte	0x00, 0xf4, 0x21, 0x00


	//----- nvinfo : EIATTR_KPARAM_INFO
	.align		4
.L_17:
        /*0048*/ 	.byte	0x04, 0x17
        /*004a*/ 	.short	(.L_19 - .L_18)
.L_18:
        /*004c*/ 	.word	0x00000000
        /*0050*/ 	.short	0x0000
        /*0052*/ 	.short	0x0000
        /*0054*/ 	.byte	0x00, 0xf4, 0x21, 0x00


	//----- nvinfo : EIATTR_SPARSE_MMA_MASK
	.align		4
.L_19:
        /*0058*/ 	.byte	0x03, 0x50
        /*005a*/ 	.short	0x0000


	//----- nvinfo : EIATTR_MAXREG_COUNT
	.align		4
        /*005c*/ 	.byte	0x03, 0x1b
        /*005e*/ 	.short	0x00ff


	//----- nvinfo : EIATTR_EXIT_INSTR_OFFSETS
	.align		4
        /*0060*/ 	.byte	0x04, 0x1c
        /*0062*/ 	.short	(.L_21 - .L_20)


	//   ....[0]....
.L_20:
        /*0064*/ 	.word	0x000009e0


	//----- nvinfo : EIATTR_REQNTID
	.align		4
.L_21:
        /*0068*/ 	.byte	0x04, 0x10
        /*006a*/ 	.short	(.L_23 - .L_22)
.L_22:
        /*006c*/ 	.word	0x00000080
        /*0070*/ 	.word	0x00000001
        /*0074*/ 	.word	0x00000001


	//----- nvinfo : EIATTR_CBANK_PARAM_SIZE
	.align		4
.L_23:
        /*0078*/ 	.byte	0x03, 0x19
        /*007a*/ 	.short	0x0024


	//----- nvinfo : EIATTR_PARAM_CBANK
	.align		4
        /*007c*/ 	.byte	0x04, 0x0a
        /*007e*/ 	.short	(.L_25 - .L_24)
	.align		4
.L_24:
        /*0080*/ 	.word	index@(.nv.constant0.triton_poi_fused__unsafe_index_add_31)
        /*0084*/ 	.short	0x0210
        /*0086*/ 	.short	0x0024


	//----- nvinfo : EIATTR_SW_WAR
	.align		4
.L_25:
        /*0088*/ 	.byte	0x04, 0x36
        /*008a*/ 	.short	(.L_27 - .L_26)
.L_26:
        /*008c*/ 	.word	0x00000008
.L_27:


//--------------------- .nv.callgraph             --------------------------
	.section	.nv.callgraph,"",@"SHT_CUDA_CALLGRAPH"
	.align	4
	.sectionentsize	8
	.align		4
        /*0000*/ 	.word	0x00000000
	.align		4
        /*0004*/ 	.word	0xffffffff
	.align		4
        /*0008*/ 	.word	0x00000000
	.align		4
        /*000c*/ 	.word	0xfffffffe
	.align		4
        /*0010*/ 	.word	0x00000000
	.align		4
        /*0014*/ 	.word	0xfffffffd
	.align		4
        /*0018*/ 	.word	0x00000000
	.align		4
        /*001c*/ 	.word	0xfffffffc


//--------------------- .text.triton_poi_fused__unsafe_index_add_31 --------------------------
	.section	.text.triton_poi_fused__unsafe_index_add_31,"ax",@progbits
	.align	128
        .global         triton_poi_fused__unsafe_index_add_31
        .type           triton_poi_fused__unsafe_index_add_31,@function
        .size           triton_poi_fused__unsafe_index_add_31,(.L_x_1 - triton_poi_fused__unsafe_index_add_31)
        .other          triton_poi_fused__unsafe_index_add_31,@"STO_CUDA_ENTRY STV_DEFAULT"
triton_poi_fused__unsafe_index_add_31:
.text.triton_poi_fused__unsafe_index_add_31:
[----:B------:R-:W-:Y:S01]  /*0000*/  LDC R1, c[0x0][0x28] ;  /* 0x00000a00ff017b82 */ /* 0x000fe20000000800 */
[----:B------:R-:W1:Y:S07]  /*0010*/  S2R R0, SR_TID.X ;  /* 0x0000000000007919 */ /* 0x000e6e0000002100 */
[----:B------:R-:W2:Y:S01]  /*0020*/  LDC.64 R4, c[0x0][0x210] ;  /* 0x00008400ff047b82 */ /* 0x000ea20000000a00 */
[----:B------:R-:W-:Y:S01]  /*0030*/  ULDC.64 UR4, c[0x0][0x208] ;  /* 0x0000820000047ab9 */ /* 0x000fe20000000a00 */
[----:B------:R-:W-:Y:S01]  /*0040*/  ULDC.64 UR6, c[0x0][0x218] ;  /* 0x0000860000067ab9 */ /* 0x000fe20000000a00 */
[----:B------:R-:W3:Y:S01]  /*0050*/  S2R R3, SR_CTAID.X ;  /* 0x0000000000037919 */ /* 0x000ee20000002500 */
[----:B------:R-:W-:Y:S01]  /*0060*/  ULDC.64 UR8, c[0x0][0x220] ;  /* 0x0000880000087ab9 */ /* 0x000fe20000000a00 */
[----:B-1----:R-:W-:Y:S01]  /*0070*/  IMAD.SHL.U32 R0, R0, 0x4, RZ ;  /* 0x0000000400007824 */ /* 0x002fe200078e00ff */
[----:B---3--:R-:W-:-:S04]  /*0080*/  SHF.R.S32.HI R13, RZ, 0x15, R3 ;  /* 0x00000015ff0d7819 */ /* 0x008fc80000011403 */
[----:B------:R-:W-:Y:S02]  /*0090*/  LOP3.LUT R0, R0, 0x1fc, RZ, 0xc0, !PT ;  /* 0x000001fc00007812 */ /* 0x000fe400078ec0ff */
[----:B------:R-:W-:-:S03]  /*00a0*/  SGXT R13, R13, 0x1 ;  /* 0x000000010d0d781a */ /* 0x000fc60000000200 */
[----:B------:R-:W-:-:S04]  /*00b0*/  IMAD R14, R3, 0x400, R0 ;  /* 0x00000400030e7824 */ /* 0x000fc800078e0200 */
[----:B------:R-:W-:Y:S01]  /*00c0*/  VIADD R0, R14, 0x200 ;  /* 0x000002000e007836 */ /* 0x000fe20000000000 */
[----:B------:R-:W-:-:S04]  /*00d0*/  SHF.R.S32.HI R3, RZ, 0x1f, R14 ;  /* 0x0000001fff037819 */ /* 0x000fc8000001140e */
[----:B------:R-:W-:Y:S02]  /*00e0*/  LEA.HI R2, R13, R0, RZ, 0x4 ;  /* 0x000000000d027211 */ /* 0x000fe400078f20ff */
[----:B------:R-:W-:Y:S02]  /*00f0*/  LEA.HI R6, R3, R14, RZ, 0x4 ;  /* 0x0000000e03067211 */ /* 0x000fe400078f20ff */
[----:B------:R-:W-:Y:S02]  /*0100*/  SHF.R.S32.HI R3, RZ, 0x4, R2 ;  /* 0x00000004ff037819 */ /* 0x000fe40000011402 */
[----:B------:R-:W-:Y:S02]  /*0110*/  SHF.R.S32.HI R2, RZ, 0x4, R6 ;  /* 0x00000004ff027819 */ /* 0x000fe40000011406 */
[----:B------:R-:W-:Y:S02]  /*0120*/  LEA.HI R8, R3, R3, RZ, 0x4 ;  /* 0x0000000303087211 */ /* 0x000fe400078f20ff */
[----:B------:R-:W-:-:S02]  /*0130*/  LEA.HI R7, R2, R2, RZ, 0x4 ;  /* 0x0000000202077211 */ /* 0x000fc400078f20ff */
[----:B------:R-:W-:Y:S02]  /*0140*/  LOP3.LUT R8, R8, 0xfffffff0, RZ, 0xc0, !PT ;  /* 0xfffffff008087812 */ /* 0x000fe400078ec0ff */
[----:B------:R-:W-:-:S03]  /*0150*/  LOP3.LUT R7, R7, 0xfffffff0, RZ, 0xc0, !PT ;  /* 0xfffffff007077812 */ /* 0x000fc600078ec0ff */
[----:B------:R-:W-:Y:S02]  /*0160*/  IMAD.IADD R3, R3, 0x1, -R8 ;  /* 0x0000000103037824 */ /* 0x000fe400078e0a08 */
[----:B------:R-:W-:Y:S02]  /*0170*/  IMAD.IADD R7, R2, 0x1, -R7 ;  /* 0x0000000102077824 */ /* 0x000fe400078e0a07 */
[----:B--2---:R-:W-:-:S04]  /*0180*/  IMAD.WIDE R2, R3, 0x8, R4 ;  /* 0x0000000803027825 */ /* 0x004fc800078e0204 */
[----:B------:R-:W-:Y:S01]  /*0190*/  IMAD.WIDE R16, R7, 0x8, R4 ;  /* 0x0000000807107825 */ /* 0x000fe200078e0204 */
[----:B------:R-:W-:Y:S01]  /*01a0*/  LOP3.LUT R7, R6, 0xfffffff0, RZ, 0xc0, !PT ;  /* 0xfffffff006077812 */ /* 0x000fe200078ec0ff */
[----:B------:R-:W2:Y:S04]  /*01b0*/  LDG.E.EL.64 R2, desc[UR4][R2.64] ;  /* 0x0000000402027981 */ /* 0x000ea8000c2e1b00 */
[----:B------:R-:W3:Y:S01]  /*01c0*/  LDG.E.EL.64 R16, desc[UR4][R16.64] ;  /* 0x0000000410107981 */ /* 0x000ee2000c2e1b00 */
[----:B------:R-:W-:-:S04]  /*01d0*/  IMAD.IADD R7, R14, 0x1, -R7 ;  /* 0x000000010e077824 */ /* 0x000fc800078e0a07 */
[----:B------:R-:W-:-:S06]  /*01e0*/  IMAD.WIDE R8, R7, 0x8, R4 ;  /* 0x0000000807087825 */ /* 0x000fcc00078e0204 */
[----:B------:R-:W4:Y:S01]  /*01f0*/  LDG.E.EL.128 R8, desc[UR4][R8.64] ;  /* 0x0000000408087981 */ /* 0x000f22000c2e1d00 */
[----:B------:R-:W-:-:S05]  /*0200*/  VIADD R6, R14, 0x2 ;  /* 0x000000020e067836 */ /* 0x000fca0000000000 */
[----:B------:R-:W-:-:S04]  /*0210*/  LEA.HI R7, R13, R6, RZ, 0x4 ;  /* 0x000000060d077211 */ /* 0x000fc800078f20ff */
[----:B------:R-:W-:-:S05]  /*0220*/  LOP3.LUT R7, R7, 0xfffffff0, RZ, 0xc0, !PT ;  /* 0xfffffff007077812 */ /* 0x000fca00078ec0ff */
[----:B------:R-:W-:-:S04]  /*0230*/  IMAD.IADD R7, R6, 0x1, -R7 ;  /* 0x0000000106077824 */ /* 0x000fc800078e0a07 */
[----:B------:R-:W-:-:S06]  /*0240*/  IMAD.WIDE R4, R7, 0x8, R4 ;  /* 0x0000000807047825 */ /* 0x000fcc00078e0204 */
[----:B------:R-:W5:Y:S01]  /*0250*/  LDG.E.EL.128 R4, desc[UR4][R4.64] ;  /* 0x0000000404047981 */ /* 0x000f62000c2e1d00 */
[C---:B------:R-:W-:Y:S02]  /*0260*/  LEA.HI R12, R13.reuse, R14, RZ, 0x8 ;  /* 0x0000000e0d0c7211 */ /* 0x040fe400078f40ff */
[----:B------:R-:W-:Y:S02]  /*0270*/  LEA.HI R0, R13, R0, RZ, 0x8 ;  /* 0x000000000d007211 */ /* 0x000fe400078f40ff */
[----:B------:R-:W-:Y:S02]  /*0280*/  SHF.R.S32.HI R12, RZ, 0x8, R12 ;  /* 0x00000008ff0c7819 */ /* 0x000fe4000001140c */
[----:B------:R-:W-:-:S03]  /*0290*/  SHF.R.S32.HI R0, RZ, 0x8, R0 ;  /* 0x00000008ff007819 */ /* 0x000fc60000011400 */
[----:B------:R-:W-:Y:S02]  /*02a0*/  IMAD.SHL.U32 R12, R12, 0x40, RZ ;  /* 0x000000400c0c7824 */ /* 0x000fe400078e00ff */
[----:B------:R-:W-:Y:S01]  /*02b0*/  IMAD.SHL.U32 R0, R0, 0x40, RZ ;  /* 0x0000004000007824 */ /* 0x000fe200078e00ff */
[----:B--2---:R-:W-:Y:S02]  /*02c0*/  SHF.R.U32.HI R15, RZ, 0x1c, R3 ;  /* 0x0000001cff0f7819 */ /* 0x004fe40000011603 */
[----:B---3--:R-:W-:Y:S02]  /*02d0*/  SHF.R.U32.HI R19, RZ, 0x1c, R17 ;  /* 0x0000001cff137819 */ /* 0x008fe40000011611 */
[----:B------:R-:W-:Y:S02]  /*02e0*/  LOP3.LUT R15, R15, 0x8, RZ, 0xc0, !PT ;  /* 0x000000080f0f7812 */ /* 0x000fe400078ec0ff */
[----:B------:R-:W-:Y:S02]  /*02f0*/  LOP3.LUT R19, R19, 0x8, RZ, 0xc0, !PT ;  /* 0x0000000813137812 */ /* 0x000fe400078ec0ff */
[----:B------:R-:W-:-:S02]  /*0300*/  IADD3 R13, P1, R2, R15, RZ ;  /* 0x0000000f020d7210 */ /* 0x000fc40007f3e0ff */
[----:B------:R-:W-:Y:S02]  /*0310*/  IADD3 R18, P0, R16, R19, RZ ;  /* 0x0000001310127210 */ /* 0x000fe40007f1e0ff */
[----:B------:R-:W-:Y:S01]  /*0320*/  SHF.R.S32.HI R19, RZ, 0x1f, R12 ;  /* 0x0000001fff137819 */ /* 0x000fe2000001140c */
[----:B------:R-:W-:Y:S01]  /*0330*/  IMAD.X R16, RZ, RZ, R3, P1 ;  /* 0x000000ffff107224 */ /* 0x000fe200008e0603 */
[----:B----4-:R-:W-:Y:S01]  /*0340*/  SHF.R.U32.HI R2, RZ, 0x1c, R9 ;  /* 0x0000001cff027819 */ /* 0x010fe20000011609 */
[----:B------:R-:W-:Y:S01]  /*0350*/  IMAD.X R17, RZ, RZ, R17, P0 ;  /* 0x000000ffff117224 */ /* 0x000fe200000e0611 */
[----:B------:R-:W-:Y:S02]  /*0360*/  SHF.R.S32.HI R15, RZ, 0x1f, R0 ;  /* 0x0000001fff0f7819 */ /* 0x000fe40000011400 */
[----:B------:R-:W-:Y:S02]  /*0370*/  LEA R21, P1, R13, R0, 0x3 ;  /* 0x000000000d157211 */ /* 0x000fe400078218ff */
[----:B------:R-:W-:-:S02]  /*0380*/  LEA R25, P0, R18, R12, 0x3 ;  /* 0x0000000c12197211 */ /* 0x000fc400078018ff */
[----:B------:R-:W-:Y:S02]  /*0390*/  LOP3.LUT R12, R2, 0x8, RZ, 0xc0, !PT ;  /* 0x00000008020c7812 */ /* 0x000fe400078ec0ff */
[----:B------:R-:W-:Y:S02]  /*03a0*/  SHF.R.U32.HI R0, RZ, 0x1c, R11 ;  /* 0x0000001cff007819 */ /* 0x000fe4000001160b */
[----:B------:R-:W-:Y:S02]  /*03b0*/  LEA.HI.X R15, R13, R15, R16, 0x3, P1 ;  /* 0x0000000f0d0f7211 */ /* 0x000fe400008f1c10 */
[----:B------:R-:W-:Y:S02]  /*03c0*/  LEA.HI.X R19, R18, R19, R17, 0x3, P0 ;  /* 0x0000001312137211 */ /* 0x000fe400000f1c11 */
[C-C-:B------:R-:W-:Y:S02]  /*03d0*/  IADD3 R2, P0, P1, R12.reuse, R25, R8.reuse ;  /* 0x000000190c027210 */ /* 0x140fe4000791e008 */
[----:B------:R-:W-:-:S02]  /*03e0*/  IADD3 R12, P2, P3, R12, R21, R8 ;  /* 0x000000150c0c7210 */ /* 0x000fc40007b5e008 */
[----:B------:R-:W-:Y:S02]  /*03f0*/  LOP3.LUT R0, R0, 0x8, RZ, 0xc0, !PT ;  /* 0x0000000800007812 */ /* 0x000fe400078ec0ff */
[--C-:B------:R-:W-:Y:S02]  /*0400*/  IADD3.X R3, RZ, R19, R9.reuse, P0, P1 ;  /* 0x00000013ff037210 */ /* 0x100fe400007e2409 */
[----:B------:R-:W-:Y:S02]  /*0410*/  IADD3.X R9, RZ, R15, R9, P2, P3 ;  /* 0x0000000fff097210 */ /* 0x000fe400017e6409 */
[C-C-:B------:R-:W-:Y:S02]  /*0420*/  IADD3 R18, P0, P1, R0.reuse, R25, R10.reuse ;  /* 0x0000001900127210 */ /* 0x140fe4000791e00a */
[----:B------:R-:W-:Y:S01]  /*0430*/  IADD3 R0, P2, P3, R0, R21, R10 ;  /* 0x0000001500007210 */ /* 0x000fe20007b5e00a */
[----:B------:R-:W-:Y:S01]  /*0440*/  IMAD.SHL.U32 R10, R12, 0x4, RZ ;  /* 0x000000040c0a7824 */ /* 0x000fe200078e00ff */
[C---:B------:R-:W-:Y:S01]  /*0450*/  SHF.L.U64.HI R3, R2.reuse, 0x2, R3 ;  /* 0x0000000202037819 */ /* 0x040fe20000010203 */
[----:B------:R-:W-:Y:S01]  /*0460*/  IMAD.SHL.U32 R2, R2, 0x4, RZ ;  /* 0x0000000402027824 */ /* 0x000fe200078e00ff */
[----:B------:R-:W-:-:S02]  /*0470*/  SHF.L.U64.HI R16, R12, 0x2, R9 ;  /* 0x000000020c107819 */ /* 0x000fc40000010209 */
[--C-:B------:R-:W-:Y:S02]  /*0480*/  IADD3.X R17, RZ, R19, R11.reuse, P0, P1 ;  /* 0x00000013ff117210 */ /* 0x100fe400007e240b */
[----:B------:R-:W-:Y:S01]  /*0490*/  IADD3 R12, P0, R10, UR6, RZ ;  /* 0x000000060a0c7c10 */ /* 0x000fe2000ff1e0ff */
[----:B------:R-:W-:Y:S01]  /*04a0*/  IMAD.SHL.U32 R20, R18, 0x4, RZ ;  /* 0x0000000412147824 */ /* 0x000fe200078e00ff */
[----:B------:R-:W-:Y:S02]  /*04b0*/  IADD3 R8, P4, R2, UR6, RZ ;  /* 0x0000000602087c10 */ /* 0x000fe4000ff9e0ff */
[----:B------:R-:W-:Y:S02]  /*04c0*/  IADD3 R2, P5, R2, UR8, RZ ;  /* 0x0000000802027c10 */ /* 0x000fe4000ffbe0ff */
[----:B------:R-:W-:Y:S02]  /*04d0*/  IADD3.X R27, RZ, R15, R11, P2, P3 ;  /* 0x0000000fff1b7210 */ /* 0x000fe400017e640b */
[----:B------:R-:W-:-:S02]  /*04e0*/  IADD3 R10, P1, R10, UR8, RZ ;  /* 0x000000080a0a7c10 */ /* 0x000fc4000ff3e0ff */
[----:B------:R-:W-:Y:S02]  /*04f0*/  IADD3.X R13, R16, UR7, RZ, P0, !PT ;  /* 0x00000007100d7c10 */ /* 0x000fe400087fe4ff */
[----:B------:R-:W-:Y:S02]  /*0500*/  IADD3.X R9, R3, UR7, RZ, P4, !PT ;  /* 0x0000000703097c10 */ /* 0x000fe4000a7fe4ff */
[----:B------:R-:W-:Y:S01]  /*0510*/  SHF.L.U64.HI R17, R18, 0x2, R17 ;  /* 0x0000000212117819 */ /* 0x000fe20000010211 */
[----:B------:R5:W2:Y:S01]  /*0520*/  LDG.E.EL R22, desc[UR4][R12.64] ;  /* 0x000000040c167981 */ /* 0x000aa2000c2e1900 */
[----:B------:R-:W-:Y:S02]  /*0530*/  IADD3.X R3, R3, UR9, RZ, P5, !PT ;  /* 0x0000000903037c10 */ /* 0x000fe4000affe4ff */
[----:B------:R-:W-:Y:S01]  /*0540*/  IADD3 R26, P0, R20, UR6, RZ ;  /* 0x00000006141a7c10 */ /* 0x000fe2000ff1e0ff */
[----:B------:R-:W3:Y:S01]  /*0550*/  LDG.E.EL R8, desc[UR4][R8.64] ;  /* 0x0000000408087981 */ /* 0x000ee2000c2e1900 */
[----:B------:R-:W-:-:S02]  /*0560*/  IADD3.X R11, R16, UR9, RZ, P1, !PT ;  /* 0x00000009100b7c10 */ /* 0x000fc40008ffe4ff */
[C---:B------:R-:W-:Y:S01]  /*0570*/  SHF.L.U64.HI R18, R0.reuse, 0x2, R27 ;  /* 0x0000000200127819 */ /* 0x040fe2000001021b */
[----:B------:R-:W-:Y:S01]  /*0580*/  IMAD.SHL.U32 R0, R0, 0x4, RZ ;  /* 0x0000000400007824 */ /* 0x000fe200078e00ff */
[----:B------:R-:W-:Y:S01]  /*0590*/  IADD3 R16, P1, R20, UR8, RZ ;  /* 0x0000000814107c10 */ /* 0x000fe2000ff3e0ff */
[----:B------:R1:W3:Y:S01]  /*05a0*/  LDG.E.EL R23, desc[UR4][R2.64] ;  /* 0x0000000402177981 */ /* 0x0002e2000c2e1900 */
[----:B-----5:R-:W-:Y:S02]  /*05b0*/  SHF.R.U32.HI R13, RZ, 0x1c, R5 ;  /* 0x0000001cff0d7819 */ /* 0x020fe40000011605 */
[----:B------:R-:W-:Y:S01]  /*05c0*/  IADD3.X R27, R17, UR7, RZ, P0, !PT ;  /* 0x00000007111b7c10 */ /* 0x000fe200087fe4ff */
[----:B------:R-:W2:Y:S01]  /*05d0*/  LDG.E.EL R11, desc[UR4][R10.64] ;  /* 0x000000040a0b7981 */ /* 0x000ea2000c2e1900 */
[----:B------:R-:W-:Y:S02]  /*05e0*/  IADD3.X R17, R17, UR9, RZ, P1, !PT ;  /* 0x0000000911117c10 */ /* 0x000fe40008ffe4ff */
[----:B------:R-:W-:Y:S01]  /*05f0*/  IADD3 R12, P1, R0, UR8, RZ ;  /* 0x00000008000c7c10 */ /* 0x000fe2000ff3e0ff */
[----:B------:R4:W5:Y:S01]  /*0600*/  LDG.E.EL R20, desc[UR4][R26.64] ;  /* 0x000000041a147981 */ /* 0x000962000c2e1900 */
[----:B-1----:R-:W-:-:S02]  /*0610*/  IADD3 R2, P0, R0, UR6, RZ ;  /* 0x0000000600027c10 */ /* 0x002fc4000ff1e0ff */
[----:B------:R-:W-:Y:S01]  /*0620*/  LOP3.LUT R0, R13, 0x8, RZ, 0xc0, !PT ;  /* 0x000000080d007812 */ /* 0x000fe200078ec0ff */
[----:B------:R1:W5:Y:S01]  /*0630*/  LDG.E.EL R9, desc[UR4][R16.64] ;  /* 0x0000000410097981 */ /* 0x000362000c2e1900 */
[----:B------:R-:W-:Y:S02]  /*0640*/  SHF.R.U32.HI R24, RZ, 0x1c, R7 ;  /* 0x0000001cff187819 */ /* 0x000fe40000011607 */
[----:B------:R-:W-:Y:S02]  /*0650*/  IADD3.X R3, R18, UR7, RZ, P0, !PT ;  /* 0x0000000712037c10 */ /* 0x000fe400087fe4ff */
[----:B------:R-:W-:Y:S02]  /*0660*/  IADD3.X R13, R18, UR9, RZ, P1, !PT ;  /* 0x00000009120d7c10 */ /* 0x000fe40008ffe4ff */
[--C-:B------:R-:W-:Y:S02]  /*0670*/  IADD3 R18, P2, P3, R0, R25, R4.reuse ;  /* 0x0000001900127210 */ /* 0x100fe40007b5e004 */
[----:B------:R-:W-:Y:S01]  /*0680*/  LOP3.LUT R24, R24, 0x8, RZ, 0xc0, !PT ;  /* 0x0000000818187812 */ /* 0x000fe200078ec0ff */
[----:B------:R1:W5:Y:S01]  /*0690*/  LDG.E.EL R3, desc[UR4][R2.64] ;  /* 0x0000000402037981 */ /* 0x000362000c2e1900 */
[----:B------:R-:W-:Y:S01]  /*06a0*/  IADD3 R0, P0, P1, R0, R21, R4 ;  /* 0x0000001500007210 */ /* 0x000fe2000791e004 */
[----:B------:R-:W-:Y:S01]  /*06b0*/  IMAD.SHL.U32 R4, R18, 0x4, RZ ;  /* 0x0000000412047824 */ /* 0x000fe200078e00ff */
[----:B0---4-:R-:W-:Y:S01]  /*06c0*/  IADD3.X R27, RZ, R19, R5, P2, P3 ;  /* 0x00000013ff1b7210 */ /* 0x011fe200017e6405 */
[----:B------:R0:W4:Y:S01]  /*06d0*/  LDG.E.EL R10, desc[UR4][R12.64] ;  /* 0x000000040c0a7981 */ /* 0x000122000c2e1900 */
[----:B------:R-:W-:-:S02]  /*06e0*/  IADD3 R25, P5, P6, R24, R25, R6 ;  /* 0x0000001918197210 */ /* 0x000fc40007ebe006 */
[----:B------:R-:W-:Y:S02]  /*06f0*/  IADD3 R21, P2, P3, R24, R21, R6 ;  /* 0x0000001518157210 */ /* 0x000fe40007b5e006 */
[----:B-1----:R-:W-:Y:S02]  /*0700*/  SHF.L.U64.HI R16, R18, 0x2, R27 ;  /* 0x0000000212107819 */ /* 0x002fe4000001021b */
[----:B------:R-:W-:Y:S02]  /*0710*/  IADD3.X R17, RZ, R15, R5, P0, P1 ;  /* 0x0000000fff117210 */ /* 0x000fe400007e2405 */
[----:B------:R-:W-:Y:S02]  /*0720*/  IADD3 R18, P4, R4, UR6, RZ ;  /* 0x0000000604127c10 */ /* 0x000fe4000ff9e0ff */
[----:B------:R-:W-:Y:S01]  /*0730*/  IADD3 R6, P0, R4, UR8, RZ ;  /* 0x0000000804067c10 */ /* 0x000fe2000ff1e0ff */
[----:B------:R-:W-:Y:S01]  /*0740*/  IMAD.SHL.U32 R4, R25, 0x4, RZ ;  /* 0x0000000419047824 */ /* 0x000fe200078e00ff */
[----:B------:R-:W-:-:S02]  /*0750*/  IADD3.X R2, RZ, R19, R7, P5, P6 ;  /* 0x00000013ff027210 */ /* 0x000fc40002fec407 */
[----:B0-----:R-:W-:Y:S02]  /*0760*/  IADD3.X R12, RZ, R15, R7, P2, P3 ;  /* 0x0000000fff0c7210 */ /* 0x001fe400017e6407 */
[----:B------:R-:W-:Y:S02]  /*0770*/  SHF.L.U64.HI R5, R25, 0x2, R2 ;  /* 0x0000000219057819 */ /* 0x000fe40000010202 */
[----:B------:R-:W-:Y:S02]  /*0780*/  IADD3.X R7, R16, UR9, RZ, P0, !PT ;  /* 0x0000000910077c10 */ /* 0x000fe400087fe4ff */
[C---:B------:R-:W-:Y:S01]  /*0790*/  SHF.L.U64.HI R2, R0.reuse, 0x2, R17 ;  /* 0x0000000200027819 */ /* 0x040fe20000010211 */
[----:B------:R-:W-:Y:S01]  /*07a0*/  IMAD.SHL.U32 R0, R0, 0x4, RZ ;  /* 0x0000000400007824 */ /* 0x000fe200078e00ff */
[----:B------:R-:W-:Y:S01]  /*07b0*/  IADD3 R26, P0, R4, UR6, RZ ;  /* 0x00000006041a7c10 */ /* 0x000fe2000ff1e0ff */
[----:B------:R-:W-:Y:S01]  /*07c0*/  IMAD.SHL.U32 R13, R21, 0x4, RZ ;  /* 0x00000004150d7824 */ /* 0x000fe200078e00ff */
[----:B------:R-:W-:Y:S01]  /*07d0*/  IADD3.X R19, R16, UR7, RZ, P4, !PT ;  /* 0x0000000710137c10 */ /* 0x000fe2000a7fe4ff */
[----:B------:R0:W4:Y:S01]  /*07e0*/  LDG.E.EL R25, desc[UR4][R6.64] ;  /* 0x0000000406197981 */ /* 0x000122000c2e1900 */
[----:B------:R-:W-:-:S02]  /*07f0*/  IADD3.X R27, R5, UR7, RZ, P0, !PT ;  /* 0x00000007051b7c10 */ /* 0x000fc400087fe4ff */
[----:B------:R-:W-:Y:S01]  /*0800*/  IADD3 R16, P0, R0, UR6, RZ ;  /* 0x0000000600107c10 */ /* 0x000fe2000ff1e0ff */
[----:B------:R1:W4:Y:S01]  /*0810*/  LDG.E.EL R24, desc[UR4][R18.64] ;  /* 0x0000000412187981 */ /* 0x000322000c2e1900 */
[----:B------:R-:W-:Y:S02]  /*0820*/  IADD3 R4, P1, R4, UR8, RZ ;  /* 0x0000000804047c10 */ /* 0x000fe4000ff3e0ff */
[----:B------:R-:W-:Y:S02]  /*0830*/  IADD3.X R17, R2, UR7, RZ, P0, !PT ;  /* 0x0000000702117c10 */ /* 0x000fe400087fe4ff */
[----:B------:R-:W-:Y:S02]  /*0840*/  SHF.L.U64.HI R15, R21, 0x2, R12 ;  /* 0x00000002150f7819 */ /* 0x000fe4000001020c */
[----:B0-----:R-:W-:Y:S01]  /*0850*/  IADD3 R6, P2, R0, UR8, RZ ;  /* 0x0000000800067c10 */ /* 0x001fe2000ff5e0ff */
[----:B------:R0:W4:Y:S01]  /*0860*/  LDG.E.EL R21, desc[UR4][R26.64] ;  /* 0x000000041a157981 */ /* 0x000122000c2e1900 */
[----:B------:R-:W-:-:S02]  /*0870*/  IADD3.X R5, R5, UR9, RZ, P1, !PT ;  /* 0x0000000905057c10 */ /* 0x000fc40008ffe4ff */
[----:B-1----:R-:W-:Y:S02]  /*0880*/  IADD3 R18, P0, R13, UR8, RZ ;  /* 0x000000080d127c10 */ /* 0x002fe4000ff1e0ff */
[----:B------:R-:W-:Y:S01]  /*0890*/  IADD3 R12, P1, R13, UR6, RZ ;  /* 0x000000060d0c7c10 */ /* 0x000fe2000ff3e0ff */
[----:B------:R2:W4:Y:S01]  /*08a0*/  LDG.E.EL R0, desc[UR4][R4.64] ;  /* 0x0000000404007981 */ /* 0x000522000c2e1900 */
[----:B------:R-:W-:Y:S02]  /*08b0*/  IADD3.X R7, R2, UR9, RZ, P2, !PT ;  /* 0x0000000902077c10 */ /* 0x000fe400097fe4ff */
[----:B------:R-:W-:Y:S01]  /*08c0*/  IADD3.X R19, R15, UR9, RZ, P0, !PT ;  /* 0x000000090f137c10 */ /* 0x000fe200087fe4ff */
[----:B------:R-:W4:Y:S01]  /*08d0*/  LDG.E.EL R2, desc[UR4][R16.64] ;  /* 0x0000000410027981 */ /* 0x000f22000c2e1900 */
[----:B------:R-:W-:Y:S01]  /*08e0*/  IADD3.X R13, R15, UR7, RZ, P1, !PT ;  /* 0x000000070f0d7c10 */ /* 0x000fe20008ffe4ff */
[----:B0-----:R-:W0:Y:S02]  /*08f0*/  LDC.64 R26, c[0x0][0x228] ;  /* 0x00008a00ff1a7b82 */ /* 0x001e240000000a00 */
[----:B------:R-:W4:Y:S04]  /*0900*/  LDG.E.EL R7, desc[UR4][R6.64] ;  /* 0x0000000406077981 */ /* 0x000f28000c2e1900 */
[----:B------:R-:W4:Y:S04]  /*0910*/  LDG.E.EL R12, desc[UR4][R12.64] ;  /* 0x000000040c0c7981 */ /* 0x000f28000c2e1900 */
[----:B------:R-:W4:Y:S01]  /*0920*/  LDG.E.EL R19, desc[UR4][R18.64] ;  /* 0x0000000412137981 */ /* 0x000f22000c2e1900 */
[----:B0-----:R-:W-:-:S04]  /*0930*/  IMAD.WIDE R14, R14, 0x4, R26 ;  /* 0x000000040e0e7825 */ /* 0x001fc800078e021a */
[----:B---3--:R-:W-:Y:S01]  /*0940*/  FADD R8, R8, R23 ;  /* 0x0000001708087221 */ /* 0x008fe20000000000 */
[----:B--2---:R-:W-:Y:S01]  /*0950*/  FADD R4, R22, R11 ;  /* 0x0000000b16047221 */ /* 0x004fe20000000000 */
[----:B-----5:R-:W-:Y:S01]  /*0960*/  FADD R9, R20, R9 ;  /* 0x0000000914097221 */ /* 0x020fe20000000000 */
[----:B----4-:R-:W-:Y:S01]  /*0970*/  FADD R5, R3, R10 ;  /* 0x0000000a03057221 */ /* 0x010fe20000000000 */
[----:B------:R-:W-:Y:S01]  /*0980*/  FADD R10, R24, R25 ;  /* 0x00000019180a7221 */ /* 0x000fe20000000000 */
[----:B------:R-:W-:Y:S01]  /*0990*/  FADD R11, R21, R0 ;  /* 0x00000000150b7221 */ /* 0x000fe20000000000 */
[----:B------:R-:W-:-:S04]  /*09a0*/  FADD R6, R2, R7 ;  /* 0x0000000702067221 */ /* 0x000fc80000000000 */
[----:B------:R-:W-:Y:S01]  /*09b0*/  STG.E.128 desc[UR4][R14.64], R8 ;  /* 0x000000080e007986 */ /* 0x000fe2000c101d04 */
[----:B------:R-:W-:-:S05]  /*09c0*/  FADD R7, R12, R19 ;  /* 0x000000130c077221 */ /* 0x000fca0000000000 */
[----:B------:R-:W-:Y:S01]  /*09d0*/  STG.E.128 desc[UR4][R14.64+0x800], R4 ;  /* 0x000800040e007986 */ /* 0x000fe2000c101d04 */
[----:B------:R-:W-:Y:S05]  /*09e0*/  EXIT ;  /* 0x000000000000794d */ /* 0x000fea0003800000 */
.L_x_0:
[----:B------:R-:W-:-:S00]  /*09f0*/  BRA `(.L_x_0) ;  /* 0xfffffffc00fc7947 */ /* 0x000fc0000383ffff */
[----:B------:R-:W-:-:S00]  /*0a00*/  NOP ;  /* 0x0000000000007918 */ /* 0x000fc00000000000 */
[----:B------:R-:W-:-:S00]  /*0a10*/  NOP ;  /* 0x0000000000007918 */ /* 0x000fc00000000000 */
[----:B------:R-:W-:-:S00]  /*0a20*/  NOP ;  /* 0x0000000000007918 */ /* 0x000fc00000000000 */
[----:B------:R-:W-:-:S00]  /*0a30*/  NOP ;  /* 0x0000000000007918 */ /* 0x000fc00000000000 */
[----:B------:R-:W-:-:S00]  /*0a40*/  NOP ;  /* 0x0000000000007918 */ /* 0x000fc00000000000 */
[----:B------:R-:W-:-:S00]  /*0a50*/  NOP ;  /* 0x0000000000007918 */ /* 0x000fc00000000000 */
[----:B------:R-:W-:-:S00]  /*0a60*/  NOP ;  /* 0x0000000000007918 */ /* 0x000fc00000000000 */
[----:B------:R-:W-:-:S00]  /*0a70*/  NOP ;  /* 0x0000000000007918 */ /* 0x000fc00000000000 */
.L_x_1:


//--------------------- .nv.constant0.triton_poi_fused__unsafe_index_add_31 --------------------------
	.section	.nv.constant0.triton_poi_fused__unsafe_index_add_31,"a",@progbits
	.sectionflags	@""
	.align	4
.nv.constant0.triton_poi_fused__unsafe_index_add_31:
	.zero		564
